//
// Generated by NVIDIA NVVM Compiler
//
// Compiler Build ID: CL-36424714
// Cuda compilation tools, release 13.0, V13.0.88
// Based on NVVM 20.0.0
//

.version 9.0
.target sm_100
.address_size 64

	// .globl	_Z25strongestNeighborScan_gpuPiS_S_S_S_S_ii

.visible .entry _Z25strongestNeighborScan_gpuPiS_S_S_S_S_ii(
	.param .u64 .ptr .align 1 _Z25strongestNeighborScan_gpuPiS_S_S_S_S_ii_param_0,
	.param .u64 .ptr .align 1 _Z25strongestNeighborScan_gpuPiS_S_S_S_S_ii_param_1,
	.param .u64 .ptr .align 1 _Z25strongestNeighborScan_gpuPiS_S_S_S_S_ii_param_2,
	.param .u64 .ptr .align 1 _Z25strongestNeighborScan_gpuPiS_S_S_S_S_ii_param_3,
	.param .u64 .ptr .align 1 _Z25strongestNeighborScan_gpuPiS_S_S_S_S_ii_param_4,
	.param .u64 .ptr .align 1 _Z25strongestNeighborScan_gpuPiS_S_S_S_S_ii_param_5,
	.param .u32 _Z25strongestNeighborScan_gpuPiS_S_S_S_S_ii_param_6,
	.param .u32 _Z25strongestNeighborScan_gpuPiS_S_S_S_S_ii_param_7
)
{
	.reg .pred 	%p<7>;
	.reg .b32 	%r<32>;
	.reg .b64 	%rd<39>;

	ld.param.u64 	%rd9, [_Z25strongestNeighborScan_gpuPiS_S_S_S_S_ii_param_0];
	ld.param.u64 	%rd11, [_Z25strongestNeighborScan_gpuPiS_S_S_S_S_ii_param_1];
	ld.param.u64 	%rd12, [_Z25strongestNeighborScan_gpuPiS_S_S_S_S_ii_param_2];
	ld.param.u64 	%rd13, [_Z25strongestNeighborScan_gpuPiS_S_S_S_S_ii_param_3];
	ld.param.u64 	%rd14, [_Z25strongestNeighborScan_gpuPiS_S_S_S_S_ii_param_4];
	ld.param.u64 	%rd10, [_Z25strongestNeighborScan_gpuPiS_S_S_S_S_ii_param_5];
	ld.param.u32 	%r14, [_Z25strongestNeighborScan_gpuPiS_S_S_S_S_ii_param_6];
	ld.param.u32 	%r15, [_Z25strongestNeighborScan_gpuPiS_S_S_S_S_ii_param_7];
	cvta.to.global.u64 	%rd1, %rd12;
	cvta.to.global.u64 	%rd2, %rd11;
	cvta.to.global.u64 	%rd3, %rd14;
	cvta.to.global.u64 	%rd4, %rd13;
	mov.u32 	%r16, %ctaid.x;
	mov.u32 	%r1, %ntid.x;
	mov.u32 	%r17, %tid.x;
	mad.lo.s32 	%r30, %r16, %r1, %r17;
	setp.ge.s32 	%p1, %r30, %r15;
	@%p1 bra 	$L__BB0_12;
	cvta.to.global.u64 	%rd5, %rd9;
	mov.u32 	%r18, %nctaid.x;
	mul.lo.s32 	%r3, %r1, %r18;
	cvta.to.global.u64 	%rd6, %rd10;
$L__BB0_2:
	mul.wide.s32 	%rd15, %r30, 4;
	add.s64 	%rd16, %rd5, %rd15;
	ld.global.u32 	%r19, [%rd16];
	sub.s32 	%r5, %r30, %r14;
	mul.wide.s32 	%rd17, %r5, 4;
	add.s64 	%rd18, %rd5, %rd17;
	ld.global.u32 	%r20, [%rd18];
	setp.ne.s32 	%p2, %r19, %r20;
	add.s64 	%rd7, %rd2, %rd15;
	@%p2 bra 	$L__BB0_8;
	add.s64 	%rd8, %rd4, %rd15;
	ld.global.u32 	%r6, [%rd8];
	add.s64 	%rd25, %rd4, %rd17;
	ld.global.u32 	%r7, [%rd25];
	setp.ne.s32 	%p3, %r6, %r7;
	@%p3 bra 	$L__BB0_5;
	ld.global.u32 	%r24, [%rd7];
	add.s64 	%rd35, %rd2, %rd17;
	ld.global.u32 	%r25, [%rd35];
	min.s32 	%r26, %r24, %r25;
	add.s64 	%rd37, %rd1, %rd15;
	st.global.u32 	[%rd37], %r26;
	add.s64 	%rd38, %rd3, %rd15;
	ld.global.u32 	%r27, [%rd8];
	st.global.u32 	[%rd38], %r27;
	ld.global.u32 	%r31, [%rd37];
	bra.uni 	$L__BB0_9;
$L__BB0_5:
	max.s32 	%r22, %r6, %r7;
	add.s64 	%rd27, %rd3, %rd15;
	st.global.u32 	[%rd27], %r22;
	ld.global.u32 	%r23, [%rd8];
	setp.ne.s32 	%p4, %r22, %r23;
	@%p4 bra 	$L__BB0_7;
	add.s64 	%rd33, %rd1, %rd15;
	ld.global.u32 	%r31, [%rd7];
	st.global.u32 	[%rd33], %r31;
	bra.uni 	$L__BB0_9;
$L__BB0_7:
	add.s64 	%rd29, %rd2, %rd17;
	add.s64 	%rd31, %rd1, %rd15;
	ld.global.u32 	%r31, [%rd29];
	st.global.u32 	[%rd31], %r31;
	bra.uni 	$L__BB0_9;
$L__BB0_8:
	add.s64 	%rd20, %rd4, %rd15;
	ld.global.u32 	%r21, [%rd20];
	add.s64 	%rd21, %rd3, %rd15;
	st.global.u32 	[%rd21], %r21;
	add.s64 	%rd22, %rd1, %rd15;
	ld.global.u32 	%r31, [%rd7];
	st.global.u32 	[%rd22], %r31;
$L__BB0_9:
	ld.global.u32 	%r28, [%rd7];
	setp.eq.s32 	%p5, %r28, %r31;
	@%p5 bra 	$L__BB0_11;
	mov.b32 	%r29, 1;
	st.global.u32 	[%rd6], %r29;
$L__BB0_11:
	add.s32 	%r30, %r30, %r3;
	setp.lt.s32 	%p6, %r30, %r15;
	@%p6 bra 	$L__BB0_2;
$L__BB0_12:
	ret;

}


// ===== COMPILED SASS (sm_100) =====

	.target	sm_100

	.elftype	@"ET_EXEC"


//--------------------- .note.nv.tkinfo           --------------------------
	.section	.note.nv.tkinfo,"",@"SHT_NOTE"
	.sectionflags	@"SHF_NOTE_NV_TKINFO"
	.tkinfo
        /*0018*/ 	.word	0x00000002
        /*0030*/ 	.string	""
        /*0030*/ 	.string	"ptxas"
        /*0030*/ 	.string	"Cuda compilation tools, release 13.0, V13.0.88"
        /*0030*/ 	.string	"Build cuda_13.0.r13.0/compiler.36424714_0"
        /*0030*/ 	.string	"-arch sm_100 -m 64 "



//--------------------- .note.nv.cuinfo           --------------------------
	.section	.note.nv.cuinfo,"",@"SHT_NOTE"
	.sectionflags	@"SHF_NOTE_NV_CUINFO"
        /*0018*/ 	.short	0x0002
        /*001a*/ 	.short	0x0064
        /*001c*/ 	.short	0x0082
	.zero		2


//--------------------- .nv.info                  --------------------------
	.section	.nv.info,"",@"SHT_CUDA_INFO"
	.align	4


	//----- nvinfo : EIATTR_REGCOUNT
	.align		4
        /*0000*/ 	.byte	0x04, 0x2f
        /*0002*/ 	.short	(.L_1 - .L_0)
	.align		4
.L_0:
        /*0004*/ 	.word	index@(_Z25strongestNeighborScan_gpuPiS_S_S_S_S_ii)
        /*0008*/ 	.word	0x00000020


	//----- nvinfo : EIATTR_FRAME_SIZE
	.align		4
.L_1:
        /*000c*/ 	.byte	0x04, 0x11
        /*000e*/ 	.short	(.L_3 - .L_2)
	.align		4
.L_2:
        /*0010*/ 	.word	index@(_Z25strongestNeighborScan_gpuPiS_S_S_S_S_ii)
        /*0014*/ 	.word	0x00000000


	//----- nvinfo : EIATTR_MIN_STACK_SIZE
	.align		4
.L_3:
        /*0018*/ 	.byte	0x04, 0x12
        /*001a*/ 	.short	(.L_5 - .L_4)
	.align		4
.L_4:
        /*001c*/ 	.word	index@(_Z25strongestNeighborScan_gpuPiS_S_S_S_S_ii)
        /*0020*/ 	.word	0x00000000
.L_5:


//--------------------- .nv.compat                --------------------------
	.section	.nv.compat,"",@"SHT_CUDA_COMPAT_INFO"
	.align	4
        /*0000*/ 	.byte	0x02, 0x09, 0x00, 0x00, 0x02, 0x02, 0x01, 0x00, 0x02, 0x05, 0x05, 0x00, 0x03, 0x07, 0x01, 0x01
        /*0010*/ 	.byte	0x02, 0x03, 0x00, 0x00, 0x02, 0x06, 0x01, 0x00, 0x04, 0x0b, 0x08, 0x00, 0x09, 0x00, 0x00, 0x00
        /*0020*/ 	.byte	0x00, 0x00, 0x00, 0x00


//--------------------- .nv.info._Z25strongestNeighborScan_gpuPiS_S_S_S_S_ii --------------------------
	.section	.nv.info._Z25strongestNeighborScan_gpuPiS_S_S_S_S_ii,"",@"SHT_CUDA_INFO"
	.sectionflags	@""
	.align	4


	//----- nvinfo : EIATTR_CUDA_API_VERSION
	.align		4
        /*0000*/ 	.byte	0x04, 0x37
        /*0002*/ 	.short	(.L_7 - .L_6)
.L_6:
        /*0004*/ 	.word	0x00000082


	//----- nvinfo : EIATTR_KPARAM_INFO
	.align		4
.L_7:
        /*0008*/ 	.byte	0x04, 0x17
        /*000a*/ 	.short	(.L_9 - .L_8)
.L_8:
        /*000c*/ 	.word	0x00000000
        /*0010*/ 	.short	0x0007
        /*0012*/ 	.short	0x0034
        /*0014*/ 	.byte	0x00, 0xf0, 0x11, 0x00


	//----- nvinfo : EIATTR_KPARAM_INFO
	.align		4
.L_9:
        /*0018*/ 	.byte	0x04, 0x17
        /*001a*/ 	.short	(.L_11 - .L_10)
.L_10:
        /*001c*/ 	.word	0x00000000
        /*0020*/ 	.short	0x0006
        /*0022*/ 	.short	0x0030
        /*0024*/ 	.byte	0x00, 0xf0, 0x11, 0x00


	//----- nvinfo : EIATTR_KPARAM_INFO
	.align		4
.L_11:
        /*0028*/ 	.byte	0x04, 0x17
        /*002a*/ 	.short	(.L_13 - .L_12)
.L_12:
        /*002c*/ 	.word	0x00000000
        /*0030*/ 	.short	0x0005
        /*0032*/ 	.short	0x0028
        /*0034*/ 	.byte	0x00, 0xf5, 0x21, 0x00


	//----- nvinfo : EIATTR_KPARAM_INFO
	.align		4
.L_13:
        /*0038*/ 	.byte	0x04, 0x17
        /*003a*/ 	.short	(.L_15 - .L_14)
.L_14:
        /*003c*/ 	.word	0x00000000
        /*0040*/ 	.short	0x0004
        /*0042*/ 	.short	0x0020
        /*0044*/ 	.byte	0x00, 0xf5, 0x21, 0x00


	//----- nvinfo : EIATTR_KPARAM_INFO
	.align		4
.L_15:
        /*0048*/ 	.byte	0x04, 0x17
        /*004a*/ 	.short	(.L_17 - .L_16)
.L_16:
        /*004c*/ 	.word	0x00000000
        /*0050*/ 	.short	0x0003
        /*0052*/ 	.short	0x0018
        /*0054*/ 	.byte	0x00, 0xf5, 0x21, 0x00


	//----- nvinfo : EIATTR_KPARAM_INFO
	.align		4
.L_17:
        /*0058*/ 	.byte	0x04, 0x17
        /*005a*/ 	.short	(.L_19 - .L_18)
.L_18:
        /*005c*/ 	.word	0x00000000
        /*0060*/ 	.short	0x0002
        /*0062*/ 	.short	0x0010
        /*0064*/ 	.byte	0x00, 0xf5, 0x21, 0x00


	//----- nvinfo : EIATTR_KPARAM_INFO
	.align		4
.L_19:
        /*0068*/ 	.byte	0x04, 0x17
        /*006a*/ 	.short	(.L_21 - .L_20)
.L_20:
        /*006c*/ 	.word	0x00000000
        /*0070*/ 	.short	0x0001
        /*0072*/ 	.short	0x0008
        /*0074*/ 	.byte	0x00, 0xf5, 0x21, 0x00


	//----- nvinfo : EIATTR_KPARAM_INFO
	.align		4
.L_21:
        /*0078*/ 	.byte	0x04, 0x17
        /*007a*/ 	.short	(.L_23 - .L_22)
.L_22:
        /*007c*/ 	.word	0x00000000
        /*0080*/ 	.short	0x0000
        /*0082*/ 	.short	0x0000
        /*0084*/ 	.byte	0x00, 0xf5, 0x21, 0x00


	//----- nvinfo : EIATTR_SPARSE_MMA_MASK
	.align		4
.L_23:
        /*0088*/ 	.byte	0x03, 0x50
        /*008a*/ 	.short	0x0000


	//----- nvinfo : EIATTR_MAXREG_COUNT
	.align		4
        /*008c*/ 	.byte	0x03, 0x1b
        /*008e*/ 	.short	0x00ff


	//----- nvinfo : EIATTR_MERCURY_ISA_VERSION
	.align		4
        /*0090*/ 	.byte	0x03, 0x5f
        /*0092*/ 	.short	0x0101


	//----- nvinfo : EIATTR_VRC_CTA_INIT_COUNT
	.align		4
        /*0094*/ 	.byte	0x02, 0x4a
	.zero		1
	.zero		1


	//----- nvinfo : EIATTR_EXIT_INSTR_OFFSETS
	.align		4
        /*0098*/ 	.byte	0x04, 0x1c
        /*009a*/ 	.short	(.L_25 - .L_24)


	//   ....[0]....
.L_24:
        /*009c*/ 	.word	0x00000070


	//   ....[1]....
        /*00a0*/ 	.word	0x000004a0


	//----- nvinfo : EIATTR_CRS_STACK_SIZE
	.align		4
.L_25:
        /*00a4*/ 	.byte	0x04, 0x1e
        /*00a6*/ 	.short	(.L_27 - .L_26)
.L_26:
        /*00a8*/ 	.word	0x00000000


	//----- nvinfo : EIATTR_CBANK_PARAM_SIZE
	.align		4
.L_27:
        /*00ac*/ 	.byte	0x03, 0x19
        /*00ae*/ 	.short	0x0038


	//----- nvinfo : EIATTR_PARAM_CBANK
	.align		4
        /*00b0*/ 	.byte	0x04, 0x0a
        /*00b2*/ 	.short	(.L_29 - .L_28)
	.align		4
.L_28:
        /*00b4*/ 	.word	index@(.nv.constant0._Z25strongestNeighborScan_gpuPiS_S_S_S_S_ii)
        /*00b8*/ 	.short	0x0380
        /*00ba*/ 	.short	0x0038


	//----- nvinfo : EIATTR_SW_WAR
	.align		4
.L_29:
        /*00bc*/ 	.byte	0x04, 0x36
        /*00be*/ 	.short	(.L_31 - .L_30)
.L_30:
        /*00c0*/ 	.word	0x00000008
.L_31:


//--------------------- .nv.callgraph             --------------------------
	.section	.nv.callgraph,"",@"SHT_CUDA_CALLGRAPH"
	.align	4
	.sectionentsize	8
	.align		4
        /*0000*/ 	.word	0x00000000
	.align		4
        /*0004*/ 	.word	0xffffffff
	.align		4
        /*0008*/ 	.word	0x00000000
	.align		4
        /*000c*/ 	.word	0xfffffffe
	.align		4
        /*0010*/ 	.word	0x00000000
	.align		4
        /*0014*/ 	.word	0xfffffffd
	.align		4
        /*0018*/ 	.word	0x00000000
	.align		4
        /*001c*/ 	.word	0xfffffffc


//--------------------- .text._Z25strongestNeighborScan_gpuPiS_S_S_S_S_ii --------------------------
	.section	.text._Z25strongestNeighborScan_gpuPiS_S_S_S_S_ii,"ax",@progbits
	.align	128
        .global         _Z25strongestNeighborScan_gpuPiS_S_S_S_S_ii
        .type           _Z25strongestNeighborScan_gpuPiS_S_S_S_S_ii,@function
        .size           _Z25strongestNeighborScan_gpuPiS_S_S_S_S_ii,(.L_x_6 - _Z25strongestNeighborScan_gpuPiS_S_S_S_S_ii)
        .other          _Z25strongestNeighborScan_gpuPiS_S_S_S_S_ii,@"STO_CUDA_ENTRY STV_DEFAULT"
_Z25strongestNeighborScan_gpuPiS_S_S_S_S_ii:
.text._Z25strongestNeighborScan_gpuPiS_S_S_S_S_ii:
[----:B------:R-:W-:Y:S01]  /*0000*/  LDC R1, c[0x0][0x37c] ;  /* 0x0000df00ff017b82 */ /* 0x000fe20000000800 */
[----:B------:R-:W0:Y:S07]  /*0010*/  S2R R21, SR_TID.X ;  /* 0x0000000000157919 */ /* 0x000e2e0000002100 */
[----:B------:R-:W0:Y:S01]  /*0020*/  S2UR UR4, SR_CTAID.X ;  /* 0x00000000000479c3 */ /* 0x000e220000002500 */
[----:B------:R-:W1:Y:S07]  /*0030*/  LDCU UR5, c[0x0][0x3b4] ;  /* 0x00007680ff0577ac */ /* 0x000e6e0008000800 */
[----:B------:R-:W0:Y:S02]  /*0040*/  LDC R0, c[0x0][0x360] ;  /* 0x0000d800ff007b82 */ /* 0x000e240000000800 */
[----:B0-----:R-:W-:-:S05]  /*0050*/  IMAD R21, R0, UR4, R21 ;  /* 0x0000000400157c24 */ /* 0x001fca000f8e0215 */
[----:B-1----:R-:W-:-:S13]  /*0060*/  ISETP.GE.AND P0, PT, R21, UR5, PT ;  /* 0x0000000515007c0c */ /* 0x002fda000bf06270 */
[----:B------:R-:W-:Y:S05]  /*0070*/  @P0 EXIT ;  /* 0x000000000000094d */ /* 0x000fea0003800000 */
[----:B------:R-:W0:Y:S01]  /*0080*/  LDC.64 R2, c[0x0][0x3a0] ;  /* 0x0000e800ff027b82 */ /* 0x000e220000000a00 */
[----:B------:R-:W1:Y:S01]  /*0090*/  LDCU UR4, c[0x0][0x370] ;  /* 0x00006e00ff0477ac */ /* 0x000e620008000800 */
[----:B------:R-:W2:Y:S06]  /*00a0*/  LDCU.64 UR6, c[0x0][0x358] ;  /* 0x00006b00ff0677ac */ /* 0x000eac0008000a00 */
[----:B------:R-:W3:Y:S01]  /*00b0*/  LDC.64 R4, c[0x0][0x390] ;  /* 0x0000e400ff047b82 */ /* 0x000ee20000000a00 */
[----:B------:R-:W4:Y:S07]  /*00c0*/  LDCU.64 UR8, c[0x0][0x3b0] ;  /* 0x00007600ff0877ac */ /* 0x000f2e0008000a00 */
[----:B------:R-:W0:Y:S01]  /*00d0*/  LDC.64 R6, c[0x0][0x398] ;  /* 0x0000e600ff067b82 */ /* 0x000e220000000a00 */
[----:B-1----:R-:W-:-:S07]  /*00e0*/  IMAD R0, R0, UR4, RZ ;  /* 0x0000000400007c24 */ /* 0x002fce000f8e02ff */
[----:B------:R-:W1:Y:S08]  /*00f0*/  LDC.64 R8, c[0x0][0x380] ;  /* 0x0000e000ff087b82 */ /* 0x000e700000000a00 */
[----:B------:R-:W0:Y:S08]  /*0100*/  LDC.64 R10, c[0x0][0x388] ;  /* 0x0000e200ff0a7b82 */ /* 0x000e300000000a00 */
[----:B------:R-:W0:Y:S08]  /*0110*/  LDC.64 R12, c[0x0][0x390] ;  /* 0x0000e400ff0c7b82 */ /* 0x000e300000000a00 */
[----:B--2-4-:R-:W0:Y:S02]  /*0120*/  LDC.64 R14, c[0x0][0x398] ;  /* 0x0000e600ff0e7b82 */ /* 0x014e240000000a00 */
.L_x_4:
[C---:B--2---:R-:W-:Y:S01]  /*0130*/  IADD3 R23, PT, PT, R21.reuse, -UR8, RZ ;  /* 0x8000000815177c10 */ /* 0x044fe2000fffe0ff */
[----:B-1----:R-:W-:-:S04]  /*0140*/  IMAD.WIDE R18, R21, 0x4, R8 ;  /* 0x0000000415127825 */ /* 0x002fc800078e0208 */
[----:B------:R-:W-:Y:S02]  /*0150*/  IMAD.WIDE R26, R23, 0x4, R8 ;  /* 0x00000004171a7825 */ /* 0x000fe400078e0208 */
[----:B------:R-:W2:Y:S04]  /*0160*/  LDG.E R18, desc[UR6][R18.64] ;  /* 0x0000000612127981 */ /* 0x000ea8000c1e1900 */
[----:B------:R-:W2:Y:S01]  /*0170*/  LDG.E R27, desc[UR6][R26.64] ;  /* 0x000000061a1b7981 */ /* 0x000ea2000c1e1900 */
[-C--:B------:R-:W-:Y:S01]  /*0180*/  MOV R25, R21.reuse ;  /* 0x0000001500197202 */ /* 0x080fe20000000f00 */
[----:B0-----:R-:W-:Y:S01]  /*0190*/  IMAD.WIDE R16, R21, 0x4, R10 ;  /* 0x0000000415107825 */ /* 0x001fe200078e020a */
[----:B------:R-:W-:Y:S01]  /*01a0*/  IADD3 R21, PT, PT, R0, R21, RZ ;  /* 0x0000001500157210 */ /* 0x000fe20007ffe0ff */
[----:B------:R-:W-:Y:S03]  /*01b0*/  BSSY.RECONVERGENT B0, `(.L_x_0) ;  /* 0x0000028000007945 */ /* 0x000fe60003800200 */
[----:B------:R-:W-:-:S02]  /*01c0*/  ISETP.GE.AND P0, PT, R21, UR9, PT ;  /* 0x0000000915007c0c */ /* 0x000fc4000bf06270 */
[----:B--2---:R-:W-:-:S13]  /*01d0*/  ISETP.NE.AND P1, PT, R18, R27, PT ;  /* 0x0000001b1200720c */ /* 0x004fda0003f25270 */
[----:B------:R-:W-:Y:S05]  /*01e0*/  @P1 BRA `(.L_x_1) ;  /* 0x0000000000741947 */ /* 0x000fea0003800000 */
[----:B------:R-:W-:-:S04]  /*01f0*/  IMAD.WIDE R26, R23, 0x4, R6 ;  /* 0x00000004171a7825 */ /* 0x000fc800078e0206 */
[----:B------:R-:W-:Y:S02]  /*0200*/  IMAD.WIDE R18, R25, 0x4, R6 ;  /* 0x0000000419127825 */ /* 0x000fe400078e0206 */
[----:B------:R-:W2:Y:S04]  /*0210*/  LDG.E R26, desc[UR6][R26.64] ;  /* 0x000000061a1a7981 */ /* 0x000ea8000c1e1900 */
[----:B------:R-:W2:Y:S02]  /*0220*/  LDG.E R29, desc[UR6][R18.64] ;  /* 0x00000006121d7981 */ /* 0x000ea4000c1e1900 */
[----:B--2---:R-:W-:-:S13]  /*0230*/  ISETP.NE.AND P1, PT, R29, R26, PT ;  /* 0x0000001a1d00720c */ /* 0x004fda0003f25270 */
[----:B------:R-:W-:Y:S05]  /*0240*/  @P1 BRA `(.L_x_2) ;  /* 0x00000000002c1947 */ /* 0x000fea0003800000 */
[----:B------:R-:W-:Y:S01]  /*0250*/  IMAD.WIDE R26, R23, 0x4, R10 ;  /* 0x00000004171a7825 */ /* 0x000fe200078e020a */
[----:B------:R-:W2:Y:S05]  /*0260*/  LDG.E R20, desc[UR6][R16.64] ;  /* 0x0000000610147981 */ /* 0x000eaa000c1e1900 */
[----:B------:R-:W2:Y:S01]  /*0270*/  LDG.E R27, desc[UR6][R26.64] ;  /* 0x000000061a1b7981 */ /* 0x000ea2000c1e1900 */
[----:B---3--:R-:W-:Y:S01]  /*0280*/  IMAD.WIDE R22, R25, 0x4, R4 ;  /* 0x0000000419167825 */ /* 0x008fe200078e0204 */
[----:B--2---:R-:W-:-:S05]  /*0290*/  VIMNMX R29, PT, PT, R20, R27, PT ;  /* 0x0000001b141d7248 */ /* 0x004fca0003fe0100 */
[----:B------:R0:W-:Y:S04]  /*02a0*/  STG.E desc[UR6][R22.64], R29 ;  /* 0x0000001d16007986 */ /* 0x0001e8000c101906 */
[----:B------:R-:W2:Y:S01]  /*02b0*/  LDG.E R19, desc[UR6][R18.64] ;  /* 0x0000000612137981 */ /* 0x000ea2000c1e1900 */
[----:B------:R-:W-:-:S05]  /*02c0*/  IMAD.WIDE R24, R25, 0x4, R2 ;  /* 0x0000000419187825 */ /* 0x000fca00078e0202 */
[----:B--2---:R0:W-:Y:S04]  /*02d0*/  STG.E desc[UR6][R24.64], R19 ;  /* 0x0000001318007986 */ /* 0x0041e8000c101906 */
[----:B------:R0:W5:Y:S01]  /*02e0*/  LDG.E R20, desc[UR6][R22.64] ;  /* 0x0000000616147981 */ /* 0x000162000c1e1900 */
[----:B------:R-:W-:Y:S05]  /*02f0*/  BRA `(.L_x_3) ;  /* 0x00000000004c7947 */ /* 0x000fea0003800000 */
.L_x_2:
[----:B------:R-:W-:Y:S01]  /*0300*/  VIMNMX R29, PT, PT, R29, R26, !PT ;  /* 0x0000001a1d1d7248 */ /* 0x000fe20007fe0100 */
[----:B------:R-:W-:-:S05]  /*0310*/  IMAD.WIDE R26, R25, 0x4, R2 ;  /* 0x00000004191a7825 */ /* 0x000fca00078e0202 */
[----:B------:R1:W-:Y:S04]  /*0320*/  STG.E desc[UR6][R26.64], R29 ;  /* 0x0000001d1a007986 */ /* 0x0003e8000c101906 */
[----:B------:R-:W2:Y:S02]  /*0330*/  LDG.E R18, desc[UR6][R18.64] ;  /* 0x0000000612127981 */ /* 0x000ea4000c1e1900 */
[----:B--2---:R-:W-:-:S13]  /*0340*/  ISETP.NE.AND P1, PT, R29, R18, PT ;  /* 0x000000121d00720c */ /* 0x004fda0003f25270 */
[----:B------:R-:W2:Y:S01]  /*0350*/  @!P1 LDG.E R20, desc[UR6][R16.64] ;  /* 0x0000000610149981 */ /* 0x000ea2000c1e1900 */
[----:B---3--:R-:W-:-:S04]  /*0360*/  IMAD.WIDE R24, R25, 0x4, R4 ;  /* 0x0000000419187825 */ /* 0x008fc800078e0204 */
[----:B------:R-:W-:Y:S01]  /*0370*/  @P1 IMAD.WIDE R22, R23, 0x4, R10 ;  /* 0x0000000417161825 */ /* 0x000fe200078e020a */
[----:B--2---:R1:W-:Y:S04]  /*0380*/  @!P1 STG.E desc[UR6][R24.64], R20 ;  /* 0x0000001418009986 */ /* 0x0043e8000c101906 */
[----:B------:R-:W2:Y:S04]  /*0390*/  @P1 LDG.E R20, desc[UR6][R22.64] ;  /* 0x0000000616141981 */ /* 0x000ea8000c1e1900 */
[----:B--2---:R1:W-:Y:S01]  /*03a0*/  @P1 STG.E desc[UR6][R24.64], R20 ;  /* 0x0000001418001986 */ /* 0x0043e2000c101906 */
[----:B------:R-:W-:Y:S05]  /*03b0*/  BRA `(.L_x_3) ;  /* 0x00000000001c7947 */ /* 0x000fea0003800000 */
.L_x_1:
[----:B------:R-:W-:-:S06]  /*03c0*/  IMAD.WIDE R18, R25, 0x4, R14 ;  /* 0x0000000419127825 */ /* 0x000fcc00078e020e */
[----:B------:R-:W2:Y:S01]  /*03d0*/  LDG.E R19, desc[UR6][R18.64] ;  /* 0x0000000612137981 */ /* 0x000ea2000c1e1900 */
[----:B------:R-:W-:-:S05]  /*03e0*/  IMAD.WIDE R22, R25, 0x4, R2 ;  /* 0x0000000419167825 */ /* 0x000fca00078e0202 */
[----:B--2---:R2:W-:Y:S04]  /*03f0*/  STG.E desc[UR6][R22.64], R19 ;  /* 0x0000001316007986 */ /* 0x0045e8000c101906 */
[----:B------:R-:W4:Y:S01]  /*0400*/  LDG.E R20, desc[UR6][R16.64] ;  /* 0x0000000610147981 */ /* 0x000f22000c1e1900 */
[----:B------:R-:W-:-:S05]  /*0410*/  IMAD.WIDE R24, R25, 0x4, R12 ;  /* 0x0000000419187825 */ /* 0x000fca00078e020c */
[----:B----4-:R2:W-:Y:S02]  /*0420*/  STG.E desc[UR6][R24.64], R20 ;  /* 0x0000001418007986 */ /* 0x0105e4000c101906 */
.L_x_3:
[----:B------:R-:W-:Y:S05]  /*0430*/  BSYNC.RECONVERGENT B0 ;  /* 0x0000000000007941 */ /* 0x000fea0003800200 */
.L_x_0:
[----:B------:R-:W4:Y:S02]  /*0440*/  LDG.E R17, desc[UR6][R16.64] ;  /* 0x0000000610117981 */ /* 0x000f24000c1e1900 */
[----:B----45:R-:W-:-:S13]  /*0450*/  ISETP.NE.AND P1, PT, R17, R20, PT ;  /* 0x000000141100720c */ /* 0x030fda0003f25270 */
[----:B0-2---:R-:W0:Y:S01]  /*0460*/  @P1 LDC.64 R18, c[0x0][0x3a8] ;  /* 0x0000ea00ff121b82 */ /* 0x005e220000000a00 */
[----:B------:R-:W-:-:S05]  /*0470*/  @P1 MOV R23, 0x1 ;  /* 0x0000000100171802 */ /* 0x000fca0000000f00 */
[----:B0-----:R2:W-:Y:S01]  /*0480*/  @P1 STG.E desc[UR6][R18.64], R23 ;  /* 0x0000001712001986 */ /* 0x0015e2000c101906 */
[----:B------:R-:W-:Y:S05]  /*0490*/  @!P0 BRA `(.L_x_4) ;  /* 0xfffffffc00248947 */ /* 0x000fea000383ffff */
[----:B------:R-:W-:Y:S05]  /*04a0*/  EXIT ;  /* 0x000000000000794d */ /* 0x000fea0003800000 */
.L_x_5:
[----:B------:R-:W-:-:S00]  /*04b0*/  BRA `(.L_x_5) ;  /* 0xfffffffc00fc7947 */ /* 0x000fc0000383ffff */
[----:B------:R-:W-:-:S00]  /*04c0*/  NOP ;  /* 0x0000000000007918 */ /* 0x000fc00000000000 */
        /* <DEDUP_REMOVED lines=11> */
.L_x_6:


//--------------------- .nv.shared.reserved.0     --------------------------
	.section	.nv.shared.reserved.0,"aw",@nobits
	.weak		__nv_reservedSMEM_offset_0_alias
	.size		__nv_reservedSMEM_offset_0_alias, 0, 64
	.other		__nv_reservedSMEM_offset_0_alias,@"STO_CUDA_RESERVED_SHARED STV_DEFAULT"
__nv_reservedSMEM_offset_0_alias:
	.zero		0
	.zero		64


//--------------------- .nv.constant0._Z25strongestNeighborScan_gpuPiS_S_S_S_S_ii --------------------------
	.section	.nv.constant0._Z25strongestNeighborScan_gpuPiS_S_S_S_S_ii,"a",@progbits
	.sectionflags	@""
	.align	4
.nv.constant0._Z25strongestNeighborScan_gpuPiS_S_S_S_S_ii:
	.zero		952


//--------------------- SYMBOLS --------------------------

	.type		.nv.reservedSmem.offset0,@object
	.size		.nv.reservedSmem.offset0,0x4
